//
// Generated by NVIDIA NVVM Compiler
//
// Compiler Build ID: CL-36424714
// Cuda compilation tools, release 13.0, V13.0.88
// Based on NVVM 20.0.0
//

.version 9.0
.target sm_100
.address_size 64

	// .globl	_Z15uncoalescedCopyPKfPfii

.visible .entry _Z15uncoalescedCopyPKfPfii(
	.param .u64 .ptr .align 1 _Z15uncoalescedCopyPKfPfii_param_0,
	.param .u64 .ptr .align 1 _Z15uncoalescedCopyPKfPfii_param_1,
	.param .u32 _Z15uncoalescedCopyPKfPfii_param_2,
	.param .u32 _Z15uncoalescedCopyPKfPfii_param_3
)
{
	.reg .pred 	%p<2>;
	.reg .b32 	%r<8>;
	.reg .b32 	%f<2>;
	.reg .b64 	%rd<9>;

	ld.param.u64 	%rd1, [_Z15uncoalescedCopyPKfPfii_param_0];
	ld.param.u64 	%rd2, [_Z15uncoalescedCopyPKfPfii_param_1];
	ld.param.u32 	%r3, [_Z15uncoalescedCopyPKfPfii_param_2];
	ld.param.u32 	%r2, [_Z15uncoalescedCopyPKfPfii_param_3];
	mov.u32 	%r4, %ctaid.x;
	mov.u32 	%r5, %ntid.x;
	mov.u32 	%r6, %tid.x;
	mad.lo.s32 	%r1, %r4, %r5, %r6;
	setp.ge.s32 	%p1, %r1, %r3;
	@%p1 bra 	$L__BB0_2;
	cvta.to.global.u64 	%rd3, %rd1;
	cvta.to.global.u64 	%rd4, %rd2;
	mul.lo.s32 	%r7, %r2, %r1;
	mul.wide.s32 	%rd5, %r7, 4;
	add.s64 	%rd6, %rd3, %rd5;
	ld.global.nc.f32 	%f1, [%rd6];
	mul.wide.s32 	%rd7, %r1, 4;
	add.s64 	%rd8, %rd4, %rd7;
	st.global.f32 	[%rd8], %f1;
$L__BB0_2:
	ret;

}


// ===== COMPILED SASS (sm_100) =====

	.target	sm_100

	.elftype	@"ET_EXEC"


//--------------------- .note.nv.tkinfo           --------------------------
	.section	.note.nv.tkinfo,"",@"SHT_NOTE"
	.sectionflags	@"SHF_NOTE_NV_TKINFO"
	.tkinfo
        /*0018*/ 	.word	0x00000002
        /*0030*/ 	.string	""
        /*0030*/ 	.string	"ptxas"
        /*0030*/ 	.string	"Cuda compilation tools, release 13.0, V13.0.88"
        /*0030*/ 	.string	"Build cuda_13.0.r13.0/compiler.36424714_0"
        /*0030*/ 	.string	"-arch sm_100 -m 64 "



//--------------------- .note.nv.cuinfo           --------------------------
	.section	.note.nv.cuinfo,"",@"SHT_NOTE"
	.sectionflags	@"SHF_NOTE_NV_CUINFO"
        /*0018*/ 	.short	0x0002
        /*001a*/ 	.short	0x0064
        /*001c*/ 	.short	0x0082
	.zero		2


//--------------------- .nv.info                  --------------------------
	.section	.nv.info,"",@"SHT_CUDA_INFO"
	.align	4


	//----- nvinfo : EIATTR_REGCOUNT
	.align		4
        /*0000*/ 	.byte	0x04, 0x2f
        /*0002*/ 	.short	(.L_1 - .L_0)
	.align		4
.L_0:
        /*0004*/ 	.word	index@(_Z15uncoalescedCopyPKfPfii)
        /*0008*/ 	.word	0x0000000a


	//----- nvinfo : EIATTR_FRAME_SIZE
	.align		4
.L_1:
        /*000c*/ 	.byte	0x04, 0x11
        /*000e*/ 	.short	(.L_3 - .L_2)
	.align		4
.L_2:
        /*0010*/ 	.word	index@(_Z15uncoalescedCopyPKfPfii)
        /*0014*/ 	.word	0x00000000


	//----- nvinfo : EIATTR_MIN_STACK_SIZE
	.align		4
.L_3:
        /*0018*/ 	.byte	0x04, 0x12
        /*001a*/ 	.short	(.L_5 - .L_4)
	.align		4
.L_4:
        /*001c*/ 	.word	index@(_Z15uncoalescedCopyPKfPfii)
        /*0020*/ 	.word	0x00000000
.L_5:


//--------------------- .nv.compat                --------------------------
	.section	.nv.compat,"",@"SHT_CUDA_COMPAT_INFO"
	.align	4
        /*0000*/ 	.byte	0x02, 0x09, 0x00, 0x00, 0x02, 0x02, 0x01, 0x00, 0x02, 0x05, 0x05, 0x00, 0x03, 0x07, 0x01, 0x01
        /*0010*/ 	.byte	0x02, 0x03, 0x00, 0x00, 0x02, 0x06, 0x01, 0x00, 0x04, 0x0b, 0x08, 0x00, 0x09, 0x00, 0x00, 0x00
        /*0020*/ 	.byte	0x00, 0x00, 0x00, 0x00


//--------------------- .nv.info._Z15uncoalescedCopyPKfPfii --------------------------
	.section	.nv.info._Z15uncoalescedCopyPKfPfii,"",@"SHT_CUDA_INFO"
	.sectionflags	@""
	.align	4


	//----- nvinfo : EIATTR_CUDA_API_VERSION
	.align		4
        /*0000*/ 	.byte	0x04, 0x37
        /*0002*/ 	.short	(.L_7 - .L_6)
.L_6:
        /*0004*/ 	.word	0x00000082


	//----- nvinfo : EIATTR_KPARAM_INFO
	.align		4
.L_7:
        /*0008*/ 	.byte	0x04, 0x17
        /*000a*/ 	.short	(.L_9 - .L_8)
.L_8:
        /*000c*/ 	.word	0x00000000
        /*0010*/ 	.short	0x0003
        /*0012*/ 	.short	0x0014
        /*0014*/ 	.byte	0x00, 0xf0, 0x11, 0x00


	//----- nvinfo : EIATTR_KPARAM_INFO
	.align		4
.L_9:
        /*0018*/ 	.byte	0x04, 0x17
        /*001a*/ 	.short	(.L_11 - .L_10)
.L_10:
        /*001c*/ 	.word	0x00000000
        /*0020*/ 	.short	0x0002
        /*0022*/ 	.short	0x0010
        /*0024*/ 	.byte	0x00, 0xf0, 0x11, 0x00


	//----- nvinfo : EIATTR_KPARAM_INFO
	.align		4
.L_11:
        /*0028*/ 	.byte	0x04, 0x17
        /*002a*/ 	.short	(.L_13 - .L_12)
.L_12:
        /*002c*/ 	.word	0x00000000
        /*0030*/ 	.short	0x0001
        /*0032*/ 	.short	0x0008
        /*0034*/ 	.byte	0x00, 0xf5, 0x21, 0x00


	//----- nvinfo : EIATTR_KPARAM_INFO
	.align		4
.L_13:
        /*0038*/ 	.byte	0x04, 0x17
        /*003a*/ 	.short	(.L_15 - .L_14)
.L_14:
        /*003c*/ 	.word	0x00000000
        /*0040*/ 	.short	0x0000
        /*0042*/ 	.short	0x0000
        /*0044*/ 	.byte	0x00, 0xf5, 0x21, 0x00


	//----- nvinfo : EIATTR_SPARSE_MMA_MASK
	.align		4
.L_15:
        /*0048*/ 	.byte	0x03, 0x50
        /*004a*/ 	.short	0x0000


	//----- nvinfo : EIATTR_MAXREG_COUNT
	.align		4
        /*004c*/ 	.byte	0x03, 0x1b
        /*004e*/ 	.short	0x00ff


	//----- nvinfo : EIATTR_MERCURY_ISA_VERSION
	.align		4
        /*0050*/ 	.byte	0x03, 0x5f
        /*0052*/ 	.short	0x0101


	//----- nvinfo : EIATTR_VRC_CTA_INIT_COUNT
	.align		4
        /*0054*/ 	.byte	0x02, 0x4a
	.zero		1
	.zero		1


	//----- nvinfo : EIATTR_EXIT_INSTR_OFFSETS
	.align		4
        /*0058*/ 	.byte	0x04, 0x1c
        /*005a*/ 	.short	(.L_17 - .L_16)


	//   ....[0]....
.L_16:
        /*005c*/ 	.word	0x00000070


	//   ....[1]....
        /*0060*/ 	.word	0x00000110


	//----- nvinfo : EIATTR_CBANK_PARAM_SIZE
	.align		4
.L_17:
        /*0064*/ 	.byte	0x03, 0x19
        /*0066*/ 	.short	0x0018


	//----- nvinfo : EIATTR_PARAM_CBANK
	.align		4
        /*0068*/ 	.byte	0x04, 0x0a
        /*006a*/ 	.short	(.L_19 - .L_18)
	.align		4
.L_18:
        /*006c*/ 	.word	index@(.nv.constant0._Z15uncoalescedCopyPKfPfii)
        /*0070*/ 	.short	0x0380
        /*0072*/ 	.short	0x0018


	//----- nvinfo : EIATTR_SW_WAR
	.align		4
.L_19:
        /*0074*/ 	.byte	0x04, 0x36
        /*0076*/ 	.short	(.L_21 - .L_20)
.L_20:
        /*0078*/ 	.word	0x00000008
.L_21:


//--------------------- .nv.callgraph             --------------------------
	.section	.nv.callgraph,"",@"SHT_CUDA_CALLGRAPH"
	.align	4
	.sectionentsize	8
	.align		4
        /*0000*/ 	.word	0x00000000
	.align		4
        /*0004*/ 	.word	0xffffffff
	.align		4
        /*0008*/ 	.word	0x00000000
	.align		4
        /*000c*/ 	.word	0xfffffffe
	.align		4
        /*0010*/ 	.word	0x00000000
	.align		4
        /*0014*/ 	.word	0xfffffffd
	.align		4
        /*0018*/ 	.word	0x00000000
	.align		4
        /*001c*/ 	.word	0xfffffffc


//--------------------- .text._Z15uncoalescedCopyPKfPfii --------------------------
	.section	.text._Z15uncoalescedCopyPKfPfii,"ax",@progbits
	.align	128
        .global         _Z15uncoalescedCopyPKfPfii
        .type           _Z15uncoalescedCopyPKfPfii,@function
        .size           _Z15uncoalescedCopyPKfPfii,(.L_x_1 - _Z15uncoalescedCopyPKfPfii)
        .other          _Z15uncoalescedCopyPKfPfii,@"STO_CUDA_ENTRY STV_DEFAULT"
_Z15uncoalescedCopyPKfPfii:
.text._Z15uncoalescedCopyPKfPfii:
[----:B------:R-:W-:Y:S01]  /*0000*/  LDC R1, c[0x0][0x37c] ;  /* 0x0000df00ff017b82 */ /* 0x000fe20000000800 */
[----:B------:R-:W0:Y:S07]  /*0010*/  S2R R0, SR_TID.X ;  /* 0x0000000000007919 */ /* 0x000e2e0000002100 */
[----:B------:R-:W0:Y:S01]  /*0020*/  S2UR UR4, SR_CTAID.X ;  /* 0x00000000000479c3 */ /* 0x000e220000002500 */
[----:B------:R-:W1:Y:S07]  /*0030*/  LDCU UR5, c[0x0][0x390] ;  /* 0x00007200ff0577ac */ /* 0x000e6e0008000800 */
[----:B------:R-:W0:Y:S02]  /*0040*/  LDC R7, c[0x0][0x360] ;  /* 0x0000d800ff077b82 */ /* 0x000e240000000800 */
[----:B0-----:R-:W-:-:S05]  /*0050*/  IMAD R7, R7, UR4, R0 ;  /* 0x0000000407077c24 */ /* 0x001fca000f8e0200 */
[----:B-1----:R-:W-:-:S13]  /*0060*/  ISETP.GE.AND P0, PT, R7, UR5, PT ;  /* 0x0000000507007c0c */ /* 0x002fda000bf06270 */
[----:B------:R-:W-:Y:S05]  /*0070*/  @P0 EXIT ;  /* 0x000000000000094d */ /* 0x000fea0003800000 */
[----:B------:R-:W0:Y:S01]  /*0080*/  LDC.64 R2, c[0x0][0x380] ;  /* 0x0000e000ff027b82 */ /* 0x000e220000000a00 */
[----:B------:R-:W1:Y:S01]  /*0090*/  LDCU UR6, c[0x0][0x394] ;  /* 0x00007280ff0677ac */ /* 0x000e620008000800 */
[----:B------:R-:W2:Y:S01]  /*00a0*/  LDCU.64 UR4, c[0x0][0x358] ;  /* 0x00006b00ff0477ac */ /* 0x000ea20008000a00 */
[----:B-1----:R-:W-:-:S04]  /*00b0*/  IMAD R5, R7, UR6, RZ ;  /* 0x0000000607057c24 */ /* 0x002fc8000f8e02ff */
[----:B0-----:R-:W-:Y:S02]  /*00c0*/  IMAD.WIDE R2, R5, 0x4, R2 ;  /* 0x0000000405027825 */ /* 0x001fe400078e0202 */
[----:B------:R-:W0:Y:S04]  /*00d0*/  LDC.64 R4, c[0x0][0x388] ;  /* 0x0000e200ff047b82 */ /* 0x000e280000000a00 */
[----:B--2---:R-:W2:Y:S01]  /*00e0*/  LDG.E.CONSTANT R3, desc[UR4][R2.64] ;  /* 0x0000000402037981 */ /* 0x004ea2000c1e9900 */
[----:B0-----:R-:W-:-:S05]  /*00f0*/  IMAD.WIDE R4, R7, 0x4, R4 ;  /* 0x0000000407047825 */ /* 0x001fca00078e0204 */
[----:B--2---:R-:W-:Y:S01]  /*0100*/  STG.E desc[UR4][R4.64], R3 ;  /* 0x0000000304007986 */ /* 0x004fe2000c101904 */
[----:B------:R-:W-:Y:S05]  /*0110*/  EXIT ;  /* 0x000000000000794d */ /* 0x000fea0003800000 */
.L_x_0:
[----:B------:R-:W-:-:S00]  /*0120*/  BRA `(.L_x_0) ;  /* 0xfffffffc00fc7947 */ /* 0x000fc0000383ffff */
[----:B------:R-:W-:-:S00]  /*0130*/  NOP ;  /* 0x0000000000007918 */ /* 0x000fc00000000000 */
        /* <DEDUP_REMOVED lines=12> */
.L_x_1:


//--------------------- .nv.shared.reserved.0     --------------------------
	.section	.nv.shared.reserved.0,"aw",@nobits
	.weak		__nv_reservedSMEM_offset_0_alias
	.size		__nv_reservedSMEM_offset_0_alias, 0, 64
	.other		__nv_reservedSMEM_offset_0_alias,@"STO_CUDA_RESERVED_SHARED STV_DEFAULT"
__nv_reservedSMEM_offset_0_alias:
	.zero		0
	.zero		64


//--------------------- .nv.constant0._Z15uncoalescedCopyPKfPfii --------------------------
	.section	.nv.constant0._Z15uncoalescedCopyPKfPfii,"a",@progbits
	.sectionflags	@""
	.align	4
.nv.constant0._Z15uncoalescedCopyPKfPfii:
	.zero		920


//--------------------- SYMBOLS --------------------------

	.type		.nv.reservedSmem.offset0,@object
	.size		.nv.reservedSmem.offset0,0x4
